//
// Generated by NVIDIA NVVM Compiler
//
// Compiler Build ID: CL-36424714
// Cuda compilation tools, release 13.0, V13.0.88
// Based on NVVM 20.0.0
//

.version 9.0
.target sm_100
.address_size 64

	// .globl	_Z13CUDACountWordPciS_iPj

.visible .entry _Z13CUDACountWordPciS_iPj(
	.param .u64 .ptr .align 1 _Z13CUDACountWordPciS_iPj_param_0,
	.param .u32 _Z13CUDACountWordPciS_iPj_param_1,
	.param .u64 .ptr .align 1 _Z13CUDACountWordPciS_iPj_param_2,
	.param .u32 _Z13CUDACountWordPciS_iPj_param_3,
	.param .u64 .ptr .align 1 _Z13CUDACountWordPciS_iPj_param_4
)
{
	.reg .pred 	%p<5>;
	.reg .b16 	%rs<3>;
	.reg .b32 	%r<14>;
	.reg .b64 	%rd<11>;

	ld.param.u64 	%rd3, [_Z13CUDACountWordPciS_iPj_param_0];
	ld.param.u32 	%r5, [_Z13CUDACountWordPciS_iPj_param_1];
	ld.param.u64 	%rd4, [_Z13CUDACountWordPciS_iPj_param_2];
	ld.param.u32 	%r4, [_Z13CUDACountWordPciS_iPj_param_3];
	ld.param.u64 	%rd5, [_Z13CUDACountWordPciS_iPj_param_4];
	mov.u32 	%r6, %ctaid.x;
	mov.u32 	%r7, %ntid.x;
	mov.u32 	%r8, %tid.x;
	mad.lo.s32 	%r1, %r6, %r7, %r8;
	sub.s32 	%r9, %r5, %r4;
	setp.gt.s32 	%p1, %r1, %r9;
	@%p1 bra 	$L__BB0_6;
	setp.lt.s32 	%p2, %r4, 1;
	@%p2 bra 	$L__BB0_5;
	cvta.to.global.u64 	%rd1, %rd3;
	cvta.to.global.u64 	%rd2, %rd4;
	mov.b32 	%r13, 0;
	bra.uni 	$L__BB0_4;
$L__BB0_3:
	add.s32 	%r13, %r13, 1;
	setp.eq.s32 	%p4, %r13, %r4;
	@%p4 bra 	$L__BB0_5;
$L__BB0_4:
	add.s32 	%r11, %r13, %r1;
	cvt.s64.s32 	%rd6, %r11;
	add.s64 	%rd7, %rd1, %rd6;
	ld.global.u8 	%rs1, [%rd7];
	cvt.u64.u32 	%rd8, %r13;
	add.s64 	%rd9, %rd2, %rd8;
	ld.global.u8 	%rs2, [%rd9];
	setp.eq.s16 	%p3, %rs1, %rs2;
	@%p3 bra 	$L__BB0_3;
	bra.uni 	$L__BB0_6;
$L__BB0_5:
	cvta.to.global.u64 	%rd10, %rd5;
	atom.global.add.u32 	%r12, [%rd10], 1;
$L__BB0_6:
	ret;

}


// ===== COMPILED SASS (sm_100) =====

	.target	sm_100

	.elftype	@"ET_EXEC"


//--------------------- .note.nv.tkinfo           --------------------------
	.section	.note.nv.tkinfo,"",@"SHT_NOTE"
	.sectionflags	@"SHF_NOTE_NV_TKINFO"
	.tkinfo
        /*0018*/ 	.word	0x00000002
        /*0030*/ 	.string	""
        /*0030*/ 	.string	"ptxas"
        /*0030*/ 	.string	"Cuda compilation tools, release 13.0, V13.0.88"
        /*0030*/ 	.string	"Build cuda_13.0.r13.0/compiler.36424714_0"
        /*0030*/ 	.string	"-arch sm_100 -m 64 "



//--------------------- .note.nv.cuinfo           --------------------------
	.section	.note.nv.cuinfo,"",@"SHT_NOTE"
	.sectionflags	@"SHF_NOTE_NV_CUINFO"
        /*0018*/ 	.short	0x0002
        /*001a*/ 	.short	0x0064
        /*001c*/ 	.short	0x0082
	.zero		2


//--------------------- .nv.info                  --------------------------
	.section	.nv.info,"",@"SHT_CUDA_INFO"
	.align	4


	//----- nvinfo : EIATTR_REGCOUNT
	.align		4
        /*0000*/ 	.byte	0x04, 0x2f
        /*0002*/ 	.short	(.L_1 - .L_0)
	.align		4
.L_0:
        /*0004*/ 	.word	index@(_Z13CUDACountWordPciS_iPj)
        /*0008*/ 	.word	0x00000008


	//----- nvinfo : EIATTR_FRAME_SIZE
	.align		4
.L_1:
        /*000c*/ 	.byte	0x04, 0x11
        /*000e*/ 	.short	(.L_3 - .L_2)
	.align		4
.L_2:
        /*0010*/ 	.word	index@(_Z13CUDACountWordPciS_iPj)
        /*0014*/ 	.word	0x00000000


	//----- nvinfo : EIATTR_MIN_STACK_SIZE
	.align		4
.L_3:
        /*0018*/ 	.byte	0x04, 0x12
        /*001a*/ 	.short	(.L_5 - .L_4)
	.align		4
.L_4:
        /*001c*/ 	.word	index@(_Z13CUDACountWordPciS_iPj)
        /*0020*/ 	.word	0x00000000
.L_5:


//--------------------- .nv.compat                --------------------------
	.section	.nv.compat,"",@"SHT_CUDA_COMPAT_INFO"
	.align	4
        /*0000*/ 	.byte	0x02, 0x09, 0x00, 0x00, 0x02, 0x02, 0x01, 0x00, 0x02, 0x05, 0x05, 0x00, 0x03, 0x07, 0x01, 0x01
        /*0010*/ 	.byte	0x02, 0x03, 0x00, 0x00, 0x02, 0x06, 0x01, 0x00, 0x04, 0x0b, 0x08, 0x00, 0x09, 0x00, 0x00, 0x00
        /*0020*/ 	.byte	0x00, 0x00, 0x00, 0x00


//--------------------- .nv.info._Z13CUDACountWordPciS_iPj --------------------------
	.section	.nv.info._Z13CUDACountWordPciS_iPj,"",@"SHT_CUDA_INFO"
	.sectionflags	@""
	.align	4


	//----- nvinfo : EIATTR_CUDA_API_VERSION
	.align		4
        /*0000*/ 	.byte	0x04, 0x37
        /*0002*/ 	.short	(.L_7 - .L_6)
.L_6:
        /*0004*/ 	.word	0x00000082


	//----- nvinfo : EIATTR_KPARAM_INFO
	.align		4
.L_7:
        /*0008*/ 	.byte	0x04, 0x17
        /*000a*/ 	.short	(.L_9 - .L_8)
.L_8:
        /*000c*/ 	.word	0x00000000
        /*0010*/ 	.short	0x0004
        /*0012*/ 	.short	0x0020
        /*0014*/ 	.byte	0x00, 0xf5, 0x21, 0x00


	//----- nvinfo : EIATTR_KPARAM_INFO
	.align		4
.L_9:
        /*0018*/ 	.byte	0x04, 0x17
        /*001a*/ 	.short	(.L_11 - .L_10)
.L_10:
        /*001c*/ 	.word	0x00000000
        /*0020*/ 	.short	0x0003
        /*0022*/ 	.short	0x0018
        /*0024*/ 	.byte	0x00, 0xf0, 0x11, 0x00


	//----- nvinfo : EIATTR_KPARAM_INFO
	.align		4
.L_11:
        /*0028*/ 	.byte	0x04, 0x17
        /*002a*/ 	.short	(.L_13 - .L_12)
.L_12:
        /*002c*/ 	.word	0x00000000
        /*0030*/ 	.short	0x0002
        /*0032*/ 	.short	0x0010
        /*0034*/ 	.byte	0x00, 0xf5, 0x21, 0x00


	//----- nvinfo : EIATTR_KPARAM_INFO
	.align		4
.L_13:
        /*0038*/ 	.byte	0x04, 0x17
        /*003a*/ 	.short	(.L_15 - .L_14)
.L_14:
        /*003c*/ 	.word	0x00000000
        /*0040*/ 	.short	0x0001
        /*0042*/ 	.short	0x0008
        /*0044*/ 	.byte	0x00, 0xf0, 0x11, 0x00


	//----- nvinfo : EIATTR_KPARAM_INFO
	.align		4
.L_15:
        /*0048*/ 	.byte	0x04, 0x17
        /*004a*/ 	.short	(.L_17 - .L_16)
.L_16:
        /*004c*/ 	.word	0x00000000
        /*0050*/ 	.short	0x0000
        /*0052*/ 	.short	0x0000
        /*0054*/ 	.byte	0x00, 0xf5, 0x21, 0x00


	//----- nvinfo : EIATTR_SPARSE_MMA_MASK
	.align		4
.L_17:
        /*0058*/ 	.byte	0x03, 0x50
        /*005a*/ 	.short	0x0000


	//----- nvinfo : EIATTR_MAXREG_COUNT
	.align		4
        /*005c*/ 	.byte	0x03, 0x1b
        /*005e*/ 	.short	0x00ff


	//----- nvinfo : EIATTR_MERCURY_ISA_VERSION
	.align		4
        /*0060*/ 	.byte	0x03, 0x5f
        /*0062*/ 	.short	0x0101


	//----- nvinfo : EIATTR_INT_WARP_WIDE_INSTR_OFFSETS
	.align		4
        /*0064*/ 	.byte	0x04, 0x31
        /*0066*/ 	.short	(.L_19 - .L_18)


	//   ....[0]....
.L_18:
        /*0068*/ 	.word	0x00000210


	//----- nvinfo : EIATTR_VRC_CTA_INIT_COUNT
	.align		4
.L_19:
        /*006c*/ 	.byte	0x02, 0x4a
	.zero		1
	.zero		1


	//----- nvinfo : EIATTR_EXIT_INSTR_OFFSETS
	.align		4
        /*0070*/ 	.byte	0x04, 0x1c
        /*0072*/ 	.short	(.L_21 - .L_20)


	//   ....[0]....
.L_20:
        /*0074*/ 	.word	0x00000090


	//   ....[1]....
        /*0078*/ 	.word	0x000001d0


	//   ....[2]....
        /*007c*/ 	.word	0x00000260


	//----- nvinfo : EIATTR_CBANK_PARAM_SIZE
	.align		4
.L_21:
        /*0080*/ 	.byte	0x03, 0x19
        /*0082*/ 	.short	0x0028


	//----- nvinfo : EIATTR_PARAM_CBANK
	.align		4
        /*0084*/ 	.byte	0x04, 0x0a
        /*0086*/ 	.short	(.L_23 - .L_22)
	.align		4
.L_22:
        /*0088*/ 	.word	index@(.nv.constant0._Z13CUDACountWordPciS_iPj)
        /*008c*/ 	.short	0x0380
        /*008e*/ 	.short	0x0028


	//----- nvinfo : EIATTR_SW_WAR
	.align		4
.L_23:
        /*0090*/ 	.byte	0x04, 0x36
        /*0092*/ 	.short	(.L_25 - .L_24)
.L_24:
        /*0094*/ 	.word	0x00000008
.L_25:


//--------------------- .nv.callgraph             --------------------------
	.section	.nv.callgraph,"",@"SHT_CUDA_CALLGRAPH"
	.align	4
	.sectionentsize	8
	.align		4
        /*0000*/ 	.word	0x00000000
	.align		4
        /*0004*/ 	.word	0xffffffff
	.align		4
        /*0008*/ 	.word	0x00000000
	.align		4
        /*000c*/ 	.word	0xfffffffe
	.align		4
        /*0010*/ 	.word	0x00000000
	.align		4
        /*0014*/ 	.word	0xfffffffd
	.align		4
        /*0018*/ 	.word	0x00000000
	.align		4
        /*001c*/ 	.word	0xfffffffc


//--------------------- .text._Z13CUDACountWordPciS_iPj --------------------------
	.section	.text._Z13CUDACountWordPciS_iPj,"ax",@progbits
	.align	128
        .global         _Z13CUDACountWordPciS_iPj
        .type           _Z13CUDACountWordPciS_iPj,@function
        .size           _Z13CUDACountWordPciS_iPj,(.L_x_3 - _Z13CUDACountWordPciS_iPj)
        .other          _Z13CUDACountWordPciS_iPj,@"STO_CUDA_ENTRY STV_DEFAULT"
_Z13CUDACountWordPciS_iPj:
.text._Z13CUDACountWordPciS_iPj:
[----:B------:R-:W-:Y:S01]  /*0000*/  LDC R1, c[0x0][0x37c] ;  /* 0x0000df00ff017b82 */ /* 0x000fe20000000800 */
[----:B------:R-:W0:Y:S07]  /*0010*/  S2R R3, SR_TID.X ;  /* 0x0000000000037919 */ /* 0x000e2e0000002100 */
[----:B------:R-:W0:Y:S01]  /*0020*/  S2UR UR5, SR_CTAID.X ;  /* 0x00000000000579c3 */ /* 0x000e220000002500 */
[----:B------:R-:W1:Y:S01]  /*0030*/  LDCU UR4, c[0x0][0x388] ;  /* 0x00007100ff0477ac */ /* 0x000e620008000800 */
[----:B------:R-:W1:Y:S06]  /*0040*/  LDCU UR8, c[0x0][0x398] ;  /* 0x00007300ff0877ac */ /* 0x000e6c0008000800 */
[----:B------:R-:W0:Y:S01]  /*0050*/  LDC R0, c[0x0][0x360] ;  /* 0x0000d800ff007b82 */ /* 0x000e220000000800 */
[----:B-1----:R-:W-:Y:S01]  /*0060*/  UIADD3 UR4, UPT, UPT, UR4, -UR8, URZ ;  /* 0x8000000804047290 */ /* 0x002fe2000fffe0ff */
[----:B0-----:R-:W-:-:S05]  /*0070*/  IMAD R0, R0, UR5, R3 ;  /* 0x0000000500007c24 */ /* 0x001fca000f8e0203 */
[----:B------:R-:W-:-:S13]  /*0080*/  ISETP.GT.AND P0, PT, R0, UR4, PT ;  /* 0x0000000400007c0c */ /* 0x000fda000bf04270 */
[----:B------:R-:W-:Y:S05]  /*0090*/  @P0 EXIT ;  /* 0x000000000000094d */ /* 0x000fea0003800000 */
[----:B------:R-:W-:Y:S01]  /*00a0*/  UISETP.GE.AND UP0, UPT, UR8, 0x1, UPT ;  /* 0x000000010800788c */ /* 0x000fe2000bf06270 */
[----:B------:R-:W0:Y:S08]  /*00b0*/  LDCU.64 UR6, c[0x0][0x358] ;  /* 0x00006b00ff0677ac */ /* 0x000e300008000a00 */
[----:B------:R-:W-:Y:S05]  /*00c0*/  BRA.U !UP0, `(.L_x_0) ;  /* 0x0000000108487547 */ /* 0x000fea000b800000 */
[----:B------:R-:W1:Y:S01]  /*00d0*/  LDCU UR9, c[0x0][0x398] ;  /* 0x00007300ff0977ac */ /* 0x000e620008000800 */
[----:B------:R-:W2:Y:S01]  /*00e0*/  LDCU.64 UR10, c[0x0][0x380] ;  /* 0x00007000ff0a77ac */ /* 0x000ea20008000a00 */
[----:B------:R-:W3:Y:S01]  /*00f0*/  LDCU.64 UR12, c[0x0][0x390] ;  /* 0x00007200ff0c77ac */ /* 0x000ee20008000a00 */
[----:B------:R-:W-:-:S05]  /*0100*/  UMOV UR4, URZ ;  /* 0x000000ff00047c82 */ /* 0x000fca0008000000 */
.L_x_1:
[----:B---3--:R-:W-:Y:S02]  /*0110*/  UIADD3 UR5, UP0, UPT, UR4, UR12, URZ ;  /* 0x0000000c04057290 */ /* 0x008fe4000ff1e0ff */
[----:B------:R-:W-:Y:S02]  /*0120*/  VIADD R3, R0, UR4 ;  /* 0x0000000400037c36 */ /* 0x000fe40008000000 */
[----:B------:R-:W-:-:S03]  /*0130*/  UIADD3.X UR8, UPT, UPT, URZ, UR13, URZ, UP0, !UPT ;  /* 0x0000000dff087290 */ /* 0x000fc600087fe4ff */
[C---:B--2---:R-:W-:Y:S01]  /*0140*/  IADD3 R2, P0, PT, R3.reuse, UR10, RZ ;  /* 0x0000000a03027c10 */ /* 0x044fe2000ff1e0ff */
[----:B------:R-:W-:Y:S02]  /*0150*/  IMAD.U32 R4, RZ, RZ, UR5 ;  /* 0x00000005ff047e24 */ /* 0x000fe4000f8e00ff */
[----:B------:R-:W-:Y:S01]  /*0160*/  IMAD.U32 R5, RZ, RZ, UR8 ;  /* 0x00000008ff057e24 */ /* 0x000fe2000f8e00ff */
[----:B------:R-:W-:-:S05]  /*0170*/  LEA.HI.X.SX32 R3, R3, UR11, 0x1, P0 ;  /* 0x0000000b03037c11 */ /* 0x000fca00080f0eff */
[----:B0-----:R-:W2:Y:S04]  /*0180*/  LDG.E.U8 R2, desc[UR6][R2.64] ;  /* 0x0000000602027981 */ /* 0x001ea8000c1e1100 */
[----:B------:R-:W2:Y:S01]  /*0190*/  LDG.E.U8 R5, desc[UR6][R4.64] ;  /* 0x0000000604057981 */ /* 0x000ea2000c1e1100 */
[----:B------:R-:W-:-:S04]  /*01a0*/  UIADD3 UR4, UPT, UPT, UR4, 0x1, URZ ;  /* 0x0000000104047890 */ /* 0x000fc8000fffe0ff */
[----:B-1----:R-:W-:Y:S01]  /*01b0*/  UISETP.NE.AND UP0, UPT, UR4, UR9, UPT ;  /* 0x000000090400728c */ /* 0x002fe2000bf05270 */
[----:B--2---:R-:W-:-:S13]  /*01c0*/  ISETP.NE.AND P0, PT, R2, R5, PT ;  /* 0x000000050200720c */ /* 0x004fda0003f05270 */
[----:B------:R-:W-:Y:S05]  /*01d0*/  @P0 EXIT ;  /* 0x000000000000094d */ /* 0x000fea0003800000 */
[----:B------:R-:W-:Y:S05]  /*01e0*/  BRA.U UP0, `(.L_x_1) ;  /* 0xfffffffd00c87547 */ /* 0x000fea000b83ffff */
.L_x_0:
[----:B------:R-:W1:Y:S01]  /*01f0*/  S2R R0, SR_LANEID ;  /* 0x0000000000007919 */ /* 0x000e620000000000 */
[----:B------:R-:W0:Y:S01]  /*0200*/  LDC.64 R2, c[0x0][0x3a0] ;  /* 0x0000e800ff027b82 */ /* 0x000e220000000a00 */
[----:B------:R-:W-:Y:S02]  /*0210*/  VOTEU.ANY UR5, UPT, PT ;  /* 0x0000000000057886 */ /* 0x000fe400038e0100 */
[----:B------:R-:W-:Y:S02]  /*0220*/  UFLO.U32 UR8, UR5 ;  /* 0x00000005000872bd */ /* 0x000fe400080e0000 */
[----:B------:R-:W0:Y:S04]  /*0230*/  POPC R5, UR5 ;  /* 0x0000000500057d09 */ /* 0x000e280008000000 */
[----:B-1----:R-:W-:-:S13]  /*0240*/  ISETP.EQ.U32.AND P0, PT, R0, UR8, PT ;  /* 0x0000000800007c0c */ /* 0x002fda000bf02070 */
[----:B0-----:R-:W-:Y:S01]  /*0250*/  @P0 REDG.E.ADD.STRONG.GPU desc[UR6][R2.64], R5 ;  /* 0x000000050200098e */ /* 0x001fe2000c12e106 */
[----:B------:R-:W-:Y:S05]  /*0260*/  EXIT ;  /* 0x000000000000794d */ /* 0x000fea0003800000 */
.L_x_2:
[----:B------:R-:W-:-:S00]  /*0270*/  BRA `(.L_x_2) ;  /* 0xfffffffc00fc7947 */ /* 0x000fc0000383ffff */
[----:B------:R-:W-:-:S00]  /*0280*/  NOP ;  /* 0x0000000000007918 */ /* 0x000fc00000000000 */
[----:B------:R-:W-:-:S00]  /*0290*/  NOP ;  /* 0x0000000000007918 */ /* 0x000fc00000000000 */
[----:B------:R-:W-:-:S00]  /*02a0*/  NOP ;  /* 0x0000000000007918 */ /* 0x000fc00000000000 */
[----:B------:R-:W-:-:S00]  /*02b0*/  NOP ;  /* 0x0000000000007918 */ /* 0x000fc00000000000 */
[----:B------:R-:W-:-:S00]  /*02c0*/  NOP ;  /* 0x0000000000007918 */ /* 0x000fc00000000000 */
[----:B------:R-:W-:-:S00]  /*02d0*/  NOP ;  /* 0x0000000000007918 */ /* 0x000fc00000000000 */
[----:B------:R-:W-:-:S00]  /*02e0*/  NOP ;  /* 0x0000000000007918 */ /* 0x000fc00000000000 */
[----:B------:R-:W-:-:S00]  /*02f0*/  NOP ;  /* 0x0000000000007918 */ /* 0x000fc00000000000 */
.L_x_3:


//--------------------- .nv.shared.reserved.0     --------------------------
	.section	.nv.shared.reserved.0,"aw",@nobits
	.weak		__nv_reservedSMEM_offset_0_alias
	.size		__nv_reservedSMEM_offset_0_alias, 0, 64
	.other		__nv_reservedSMEM_offset_0_alias,@"STO_CUDA_RESERVED_SHARED STV_DEFAULT"
__nv_reservedSMEM_offset_0_alias:
	.zero		0
	.zero		64


//--------------------- .nv.constant0._Z13CUDACountWordPciS_iPj --------------------------
	.section	.nv.constant0._Z13CUDACountWordPciS_iPj,"a",@progbits
	.sectionflags	@""
	.align	4
.nv.constant0._Z13CUDACountWordPciS_iPj:
	.zero		936


//--------------------- SYMBOLS --------------------------

	.type		.nv.reservedSmem.offset0,@object
	.size		.nv.reservedSmem.offset0,0x4
